//
// Generated by NVIDIA NVVM Compiler
//
// Compiler Build ID: CL-36424714
// Cuda compilation tools, release 13.0, V13.0.88
// Based on NVVM 20.0.0
//

.version 9.0
.target sm_100
.address_size 64

	// .globl	_Z6kernelPiS_

.visible .entry _Z6kernelPiS_(
	.param .u64 .ptr .align 1 _Z6kernelPiS__param_0,
	.param .u64 .ptr .align 1 _Z6kernelPiS__param_1
)
{
	.reg .pred 	%p<4>;
	.reg .b32 	%r<14>;
	.reg .b64 	%rd<5>;

	ld.param.u64 	%rd3, [_Z6kernelPiS__param_0];
	ld.param.u64 	%rd4, [_Z6kernelPiS__param_1];
	cvta.to.global.u64 	%rd1, %rd3;
	cvta.to.global.u64 	%rd2, %rd4;
	mov.u32 	%r1, %tid.x;
	and.b32  	%r2, %r1, 31;
	setp.eq.s32 	%p1, %r2, 31;
	@%p1 bra 	$L__BB0_5;
	setp.eq.s32 	%p2, %r2, 17;
	@%p2 bra 	$L__BB0_4;
	setp.ne.s32 	%p3, %r2, 1;
	@%p3 bra 	$L__BB0_6;
	ld.global.u32 	%r9, [%rd1];
	sub.s32 	%r10, %r9, %r1;
	st.global.u32 	[%rd1], %r10;
	bra.uni 	$L__BB0_7;
$L__BB0_4:
	ld.global.u32 	%r5, [%rd1];
	mul.lo.s32 	%r6, %r5, %r1;
	st.global.u32 	[%rd1], %r6;
	ld.global.u32 	%r7, [%rd2];
	add.s32 	%r8, %r7, %r1;
	st.global.u32 	[%rd2], %r8;
	bra.uni 	$L__BB0_7;
$L__BB0_5:
	ld.global.u32 	%r3, [%rd1];
	sub.s32 	%r4, %r3, %r1;
	st.global.u32 	[%rd1], %r4;
	bra.uni 	$L__BB0_7;
$L__BB0_6:
	ld.global.u32 	%r11, [%rd2];
	ld.global.u32 	%r12, [%rd1];
	add.s32 	%r13, %r12, %r11;
	st.global.u32 	[%rd2], %r13;
$L__BB0_7:
	ret;

}


// ===== COMPILED SASS (sm_100) =====

	.target	sm_100

	.elftype	@"ET_EXEC"


//--------------------- .note.nv.tkinfo           --------------------------
	.section	.note.nv.tkinfo,"",@"SHT_NOTE"
	.sectionflags	@"SHF_NOTE_NV_TKINFO"
	.tkinfo
        /*0018*/ 	.word	0x00000002
        /*0030*/ 	.string	""
        /*0030*/ 	.string	"ptxas"
        /*0030*/ 	.string	"Cuda compilation tools, release 13.0, V13.0.88"
        /*0030*/ 	.string	"Build cuda_13.0.r13.0/compiler.36424714_0"
        /*0030*/ 	.string	"-arch sm_100 -m 64 "



//--------------------- .note.nv.cuinfo           --------------------------
	.section	.note.nv.cuinfo,"",@"SHT_NOTE"
	.sectionflags	@"SHF_NOTE_NV_CUINFO"
        /*0018*/ 	.short	0x0002
        /*001a*/ 	.short	0x0064
        /*001c*/ 	.short	0x0082
	.zero		2


//--------------------- .nv.info                  --------------------------
	.section	.nv.info,"",@"SHT_CUDA_INFO"
	.align	4


	//----- nvinfo : EIATTR_REGCOUNT
	.align		4
        /*0000*/ 	.byte	0x04, 0x2f
        /*0002*/ 	.short	(.L_1 - .L_0)
	.align		4
.L_0:
        /*0004*/ 	.word	index@(_Z6kernelPiS_)
        /*0008*/ 	.word	0x0000000c


	//----- nvinfo : EIATTR_FRAME_SIZE
	.align		4
.L_1:
        /*000c*/ 	.byte	0x04, 0x11
        /*000e*/ 	.short	(.L_3 - .L_2)
	.align		4
.L_2:
        /*0010*/ 	.word	index@(_Z6kernelPiS_)
        /*0014*/ 	.word	0x00000000


	//----- nvinfo : EIATTR_MIN_STACK_SIZE
	.align		4
.L_3:
        /*0018*/ 	.byte	0x04, 0x12
        /*001a*/ 	.short	(.L_5 - .L_4)
	.align		4
.L_4:
        /*001c*/ 	.word	index@(_Z6kernelPiS_)
        /*0020*/ 	.word	0x00000000
.L_5:


//--------------------- .nv.compat                --------------------------
	.section	.nv.compat,"",@"SHT_CUDA_COMPAT_INFO"
	.align	4
        /*0000*/ 	.byte	0x02, 0x09, 0x00, 0x00, 0x02, 0x02, 0x01, 0x00, 0x02, 0x05, 0x05, 0x00, 0x03, 0x07, 0x01, 0x01
        /*0010*/ 	.byte	0x02, 0x03, 0x00, 0x00, 0x02, 0x06, 0x01, 0x00, 0x04, 0x0b, 0x08, 0x00, 0x09, 0x00, 0x00, 0x00
        /*0020*/ 	.byte	0x00, 0x00, 0x00, 0x00


//--------------------- .nv.info._Z6kernelPiS_    --------------------------
	.section	.nv.info._Z6kernelPiS_,"",@"SHT_CUDA_INFO"
	.sectionflags	@""
	.align	4


	//----- nvinfo : EIATTR_CUDA_API_VERSION
	.align		4
        /*0000*/ 	.byte	0x04, 0x37
        /*0002*/ 	.short	(.L_7 - .L_6)
.L_6:
        /*0004*/ 	.word	0x00000082


	//----- nvinfo : EIATTR_KPARAM_INFO
	.align		4
.L_7:
        /*0008*/ 	.byte	0x04, 0x17
        /*000a*/ 	.short	(.L_9 - .L_8)
.L_8:
        /*000c*/ 	.word	0x00000000
        /*0010*/ 	.short	0x0001
        /*0012*/ 	.short	0x0008
        /*0014*/ 	.byte	0x00, 0xf5, 0x21, 0x00


	//----- nvinfo : EIATTR_KPARAM_INFO
	.align		4
.L_9:
        /*0018*/ 	.byte	0x04, 0x17
        /*001a*/ 	.short	(.L_11 - .L_10)
.L_10:
        /*001c*/ 	.word	0x00000000
        /*0020*/ 	.short	0x0000
        /*0022*/ 	.short	0x0000
        /*0024*/ 	.byte	0x00, 0xf5, 0x21, 0x00


	//----- nvinfo : EIATTR_SPARSE_MMA_MASK
	.align		4
.L_11:
        /*0028*/ 	.byte	0x03, 0x50
        /*002a*/ 	.short	0x0000


	//----- nvinfo : EIATTR_MAXREG_COUNT
	.align		4
        /*002c*/ 	.byte	0x03, 0x1b
        /*002e*/ 	.short	0x00ff


	//----- nvinfo : EIATTR_MERCURY_ISA_VERSION
	.align		4
        /*0030*/ 	.byte	0x03, 0x5f
        /*0032*/ 	.short	0x0101


	//----- nvinfo : EIATTR_VRC_CTA_INIT_COUNT
	.align		4
        /*0034*/ 	.byte	0x02, 0x4a
	.zero		1
	.zero		1


	//----- nvinfo : EIATTR_EXIT_INSTR_OFFSETS
	.align		4
        /*0038*/ 	.byte	0x04, 0x1c
        /*003a*/ 	.short	(.L_13 - .L_12)


	//   ....[0]....
.L_12:
        /*003c*/ 	.word	0x000000e0


	//   ....[1]....
        /*0040*/ 	.word	0x00000150


	//   ....[2]....
        /*0044*/ 	.word	0x000001e0


	//   ....[3]....
        /*0048*/ 	.word	0x00000230


	//----- nvinfo : EIATTR_CRS_STACK_SIZE
	.align		4
.L_13:
        /*004c*/ 	.byte	0x04, 0x1e
        /*004e*/ 	.short	(.L_15 - .L_14)
.L_14:
        /*0050*/ 	.word	0x00000000


	//----- nvinfo : EIATTR_CBANK_PARAM_SIZE
	.align		4
.L_15:
        /*0054*/ 	.byte	0x03, 0x19
        /*0056*/ 	.short	0x0010


	//----- nvinfo : EIATTR_PARAM_CBANK
	.align		4
        /*0058*/ 	.byte	0x04, 0x0a
        /*005a*/ 	.short	(.L_17 - .L_16)
	.align		4
.L_16:
        /*005c*/ 	.word	index@(.nv.constant0._Z6kernelPiS_)
        /*0060*/ 	.short	0x0380
        /*0062*/ 	.short	0x0010


	//----- nvinfo : EIATTR_SW_WAR
	.align		4
.L_17:
        /*0064*/ 	.byte	0x04, 0x36
        /*0066*/ 	.short	(.L_19 - .L_18)
.L_18:
        /*0068*/ 	.word	0x00000008
.L_19:


//--------------------- .nv.callgraph             --------------------------
	.section	.nv.callgraph,"",@"SHT_CUDA_CALLGRAPH"
	.align	4
	.sectionentsize	8
	.align		4
        /*0000*/ 	.word	0x00000000
	.align		4
        /*0004*/ 	.word	0xffffffff
	.align		4
        /*0008*/ 	.word	0x00000000
	.align		4
        /*000c*/ 	.word	0xfffffffe
	.align		4
        /*0010*/ 	.word	0x00000000
	.align		4
        /*0014*/ 	.word	0xfffffffd
	.align		4
        /*0018*/ 	.word	0x00000000
	.align		4
        /*001c*/ 	.word	0xfffffffc


//--------------------- .text._Z6kernelPiS_       --------------------------
	.section	.text._Z6kernelPiS_,"ax",@progbits
	.align	128
        .global         _Z6kernelPiS_
        .type           _Z6kernelPiS_,@function
        .size           _Z6kernelPiS_,(.L_x_4 - _Z6kernelPiS_)
        .other          _Z6kernelPiS_,@"STO_CUDA_ENTRY STV_DEFAULT"
_Z6kernelPiS_:
.text._Z6kernelPiS_:
[----:B------:R-:W-:Y:S01]  /*0000*/  LDC R1, c[0x0][0x37c] ;  /* 0x0000df00ff017b82 */ /* 0x000fe20000000800 */
[----:B------:R-:W0:Y:S01]  /*0010*/  S2R R9, SR_TID.X ;  /* 0x0000000000097919 */ /* 0x000e220000002100 */
[----:B------:R-:W1:Y:S01]  /*0020*/  LDCU.64 UR4, c[0x0][0x358] ;  /* 0x00006b00ff0477ac */ /* 0x000e620008000a00 */
[----:B0-----:R-:W-:-:S04]  /*0030*/  LOP3.LUT R0, R9, 0x1f, RZ, 0xc0, !PT ;  /* 0x0000001f09007812 */ /* 0x001fc800078ec0ff */
[----:B------:R-:W-:-:S13]  /*0040*/  ISETP.NE.AND P0, PT, R0, 0x1f, PT ;  /* 0x0000001f0000780c */ /* 0x000fda0003f05270 */
[----:B-1----:R-:W-:Y:S05]  /*0050*/  @!P0 BRA `(.L_x_0) ;  /* 0x0000000000648947 */ /* 0x002fea0003800000 */
[----:B------:R-:W-:-:S13]  /*0060*/  ISETP.NE.AND P0, PT, R0, 0x11, PT ;  /* 0x000000110000780c */ /* 0x000fda0003f05270 */
[----:B------:R-:W-:Y:S05]  /*0070*/  @!P0 BRA `(.L_x_1) ;  /* 0x0000000000388947 */ /* 0x000fea0003800000 */
[----:B------:R-:W-:-:S13]  /*0080*/  ISETP.NE.AND P0, PT, R0, 0x1, PT ;  /* 0x000000010000780c */ /* 0x000fda0003f05270 */
[----:B------:R-:W-:Y:S05]  /*0090*/  @P0 BRA `(.L_x_2) ;  /* 0x0000000000140947 */ /* 0x000fea0003800000 */
[----:B------:R-:W0:Y:S02]  /*00a0*/  LDC.64 R2, c[0x0][0x380] ;  /* 0x0000e000ff027b82 */ /* 0x000e240000000a00 */
[----:B0-----:R-:W2:Y:S02]  /*00b0*/  LDG.E R0, desc[UR4][R2.64] ;  /* 0x0000000402007981 */ /* 0x001ea4000c1e1900 */
[----:B--2---:R-:W-:-:S05]  /*00c0*/  IMAD.IADD R5, R0, 0x1, -R9 ;  /* 0x0000000100057824 */ /* 0x004fca00078e0a09 */
[----:B------:R-:W-:Y:S01]  /*00d0*/  STG.E desc[UR4][R2.64], R5 ;  /* 0x0000000502007986 */ /* 0x000fe2000c101904 */
[----:B------:R-:W-:Y:S05]  /*00e0*/  EXIT ;  /* 0x000000000000794d */ /* 0x000fea0003800000 */
.L_x_2:
[----:B------:R-:W0:Y:S08]  /*00f0*/  LDC.64 R4, c[0x0][0x380] ;  /* 0x0000e000ff047b82 */ /* 0x000e300000000a00 */
[----:B------:R-:W1:Y:S01]  /*0100*/  LDC.64 R2, c[0x0][0x388] ;  /* 0x0000e200ff027b82 */ /* 0x000e620000000a00 */
[----:B0-----:R-:W2:Y:S04]  /*0110*/  LDG.E R5, desc[UR4][R4.64] ;  /* 0x0000000404057981 */ /* 0x001ea8000c1e1900 */
[----:B-1----:R-:W2:Y:S02]  /*0120*/  LDG.E R0, desc[UR4][R2.64] ;  /* 0x0000000402007981 */ /* 0x002ea4000c1e1900 */
[----:B--2---:R-:W-:-:S05]  /*0130*/  IMAD.IADD R7, R0, 0x1, R5 ;  /* 0x0000000100077824 */ /* 0x004fca00078e0205 */
[----:B------:R-:W-:Y:S01]  /*0140*/  STG.E desc[UR4][R2.64], R7 ;  /* 0x0000000702007986 */ /* 0x000fe2000c101904 */
[----:B------:R-:W-:Y:S05]  /*0150*/  EXIT ;  /* 0x000000000000794d */ /* 0x000fea0003800000 */
.L_x_1:
[----:B------:R-:W0:Y:S02]  /*0160*/  LDC.64 R2, c[0x0][0x380] ;  /* 0x0000e000ff027b82 */ /* 0x000e240000000a00 */
[----:B0-----:R-:W2:Y:S06]  /*0170*/  LDG.E R0, desc[UR4][R2.64] ;  /* 0x0000000402007981 */ /* 0x001eac000c1e1900 */
[----:B------:R-:W0:Y:S01]  /*0180*/  LDC.64 R4, c[0x0][0x388] ;  /* 0x0000e200ff047b82 */ /* 0x000e220000000a00 */
[----:B--2---:R-:W-:-:S05]  /*0190*/  IMAD R7, R0, R9, RZ ;  /* 0x0000000900077224 */ /* 0x004fca00078e02ff */
[----:B------:R-:W-:Y:S04]  /*01a0*/  STG.E desc[UR4][R2.64], R7 ;  /* 0x0000000702007986 */ /* 0x000fe8000c101904 */
[----:B0-----:R-:W2:Y:S02]  /*01b0*/  LDG.E R0, desc[UR4][R4.64] ;  /* 0x0000000404007981 */ /* 0x001ea4000c1e1900 */
[----:B--2---:R-:W-:-:S05]  /*01c0*/  IADD3 R9, PT, PT, R0, R9, RZ ;  /* 0x0000000900097210 */ /* 0x004fca0007ffe0ff */
[----:B------:R-:W-:Y:S01]  /*01d0*/  STG.E desc[UR4][R4.64], R9 ;  /* 0x0000000904007986 */ /* 0x000fe2000c101904 */
[----:B------:R-:W-:Y:S05]  /*01e0*/  EXIT ;  /* 0x000000000000794d */ /* 0x000fea0003800000 */
.L_x_0:
[----:B------:R-:W0:Y:S02]  /*01f0*/  LDC.64 R2, c[0x0][0x380] ;  /* 0x0000e000ff027b82 */ /* 0x000e240000000a00 */
[----:B0-----:R-:W2:Y:S02]  /*0200*/  LDG.E R0, desc[UR4][R2.64] ;  /* 0x0000000402007981 */ /* 0x001ea4000c1e1900 */
[----:B--2---:R-:W-:-:S05]  /*0210*/  IMAD.IADD R5, R0, 0x1, -R9 ;  /* 0x0000000100057824 */ /* 0x004fca00078e0a09 */
[----:B------:R-:W-:Y:S01]  /*0220*/  STG.E desc[UR4][R2.64], R5 ;  /* 0x0000000502007986 */ /* 0x000fe2000c101904 */
[----:B------:R-:W-:Y:S05]  /*0230*/  EXIT ;  /* 0x000000000000794d */ /* 0x000fea0003800000 */
.L_x_3:
[----:B------:R-:W-:-:S00]  /*0240*/  BRA `(.L_x_3) ;  /* 0xfffffffc00fc7947 */ /* 0x000fc0000383ffff */
[----:B------:R-:W-:-:S00]  /*0250*/  NOP ;  /* 0x0000000000007918 */ /* 0x000fc00000000000 */
        /* <DEDUP_REMOVED lines=10> */
.L_x_4:


//--------------------- .nv.shared.reserved.0     --------------------------
	.section	.nv.shared.reserved.0,"aw",@nobits
	.weak		__nv_reservedSMEM_offset_0_alias
	.size		__nv_reservedSMEM_offset_0_alias, 0, 64
	.other		__nv_reservedSMEM_offset_0_alias,@"STO_CUDA_RESERVED_SHARED STV_DEFAULT"
__nv_reservedSMEM_offset_0_alias:
	.zero		0
	.zero		64


//--------------------- .nv.constant0._Z6kernelPiS_ --------------------------
	.section	.nv.constant0._Z6kernelPiS_,"a",@progbits
	.sectionflags	@""
	.align	4
.nv.constant0._Z6kernelPiS_:
	.zero		912


//--------------------- SYMBOLS --------------------------

	.type		.nv.reservedSmem.offset0,@object
	.size		.nv.reservedSmem.offset0,0x4
